//
// Generated by NVIDIA NVVM Compiler
//
// Compiler Build ID: CL-36424714
// Cuda compilation tools, release 13.0, V13.0.88
// Based on NVVM 20.0.0
//

.version 9.0
.target sm_100
.address_size 64

	// .globl	_Z11test_kernelP11innerStructS0_i

.visible .entry _Z11test_kernelP11innerStructS0_i(
	.param .u64 .ptr .align 1 _Z11test_kernelP11innerStructS0_i_param_0,
	.param .u64 .ptr .align 1 _Z11test_kernelP11innerStructS0_i_param_1,
	.param .u32 _Z11test_kernelP11innerStructS0_i_param_2
)
{
	.reg .pred 	%p<2>;
	.reg .b32 	%r<6>;
	.reg .b32 	%f<5>;
	.reg .b64 	%rd<8>;

	ld.param.u64 	%rd1, [_Z11test_kernelP11innerStructS0_i_param_0];
	ld.param.u64 	%rd2, [_Z11test_kernelP11innerStructS0_i_param_1];
	ld.param.u32 	%r2, [_Z11test_kernelP11innerStructS0_i_param_2];
	mov.u32 	%r3, %tid.x;
	mov.u32 	%r4, %ntid.x;
	mov.u32 	%r5, %ctaid.x;
	mad.lo.s32 	%r1, %r4, %r5, %r3;
	setp.ge.u32 	%p1, %r1, %r2;
	@%p1 bra 	$L__BB0_2;
	cvta.to.global.u64 	%rd3, %rd1;
	cvta.to.global.u64 	%rd4, %rd2;
	mul.wide.u32 	%rd5, %r1, 8;
	add.s64 	%rd6, %rd3, %rd5;
	ld.global.f32 	%f1, [%rd6];
	add.f32 	%f2, %f1, 0f41200000;
	add.s64 	%rd7, %rd4, %rd5;
	st.global.f32 	[%rd7], %f2;
	ld.global.f32 	%f3, [%rd6+4];
	add.f32 	%f4, %f3, 0f41A00000;
	st.global.f32 	[%rd7+4], %f4;
$L__BB0_2:
	ret;

}


// ===== COMPILED SASS (sm_100) =====

	.target	sm_100

	.elftype	@"ET_EXEC"


//--------------------- .note.nv.tkinfo           --------------------------
	.section	.note.nv.tkinfo,"",@"SHT_NOTE"
	.sectionflags	@"SHF_NOTE_NV_TKINFO"
	.tkinfo
        /*0018*/ 	.word	0x00000002
        /*0030*/ 	.string	""
        /*0030*/ 	.string	"ptxas"
        /*0030*/ 	.string	"Cuda compilation tools, release 13.0, V13.0.88"
        /*0030*/ 	.string	"Build cuda_13.0.r13.0/compiler.36424714_0"
        /*0030*/ 	.string	"-arch sm_100 -m 64 "



//--------------------- .note.nv.cuinfo           --------------------------
	.section	.note.nv.cuinfo,"",@"SHT_NOTE"
	.sectionflags	@"SHF_NOTE_NV_CUINFO"
        /*0018*/ 	.short	0x0002
        /*001a*/ 	.short	0x0064
        /*001c*/ 	.short	0x0082
	.zero		2


//--------------------- .nv.info                  --------------------------
	.section	.nv.info,"",@"SHT_CUDA_INFO"
	.align	4


	//----- nvinfo : EIATTR_REGCOUNT
	.align		4
        /*0000*/ 	.byte	0x04, 0x2f
        /*0002*/ 	.short	(.L_1 - .L_0)
	.align		4
.L_0:
        /*0004*/ 	.word	index@(_Z11test_kernelP11innerStructS0_i)
        /*0008*/ 	.word	0x0000000c


	//----- nvinfo : EIATTR_FRAME_SIZE
	.align		4
.L_1:
        /*000c*/ 	.byte	0x04, 0x11
        /*000e*/ 	.short	(.L_3 - .L_2)
	.align		4
.L_2:
        /*0010*/ 	.word	index@(_Z11test_kernelP11innerStructS0_i)
        /*0014*/ 	.word	0x00000000


	//----- nvinfo : EIATTR_MIN_STACK_SIZE
	.align		4
.L_3:
        /*0018*/ 	.byte	0x04, 0x12
        /*001a*/ 	.short	(.L_5 - .L_4)
	.align		4
.L_4:
        /*001c*/ 	.word	index@(_Z11test_kernelP11innerStructS0_i)
        /*0020*/ 	.word	0x00000000
.L_5:


//--------------------- .nv.compat                --------------------------
	.section	.nv.compat,"",@"SHT_CUDA_COMPAT_INFO"
	.align	4
        /*0000*/ 	.byte	0x02, 0x09, 0x00, 0x00, 0x02, 0x02, 0x01, 0x00, 0x02, 0x05, 0x05, 0x00, 0x03, 0x07, 0x01, 0x01
        /*0010*/ 	.byte	0x02, 0x03, 0x00, 0x00, 0x02, 0x06, 0x01, 0x00, 0x04, 0x0b, 0x08, 0x00, 0x09, 0x00, 0x00, 0x00
        /*0020*/ 	.byte	0x00, 0x00, 0x00, 0x00


//--------------------- .nv.info._Z11test_kernelP11innerStructS0_i --------------------------
	.section	.nv.info._Z11test_kernelP11innerStructS0_i,"",@"SHT_CUDA_INFO"
	.sectionflags	@""
	.align	4


	//----- nvinfo : EIATTR_CUDA_API_VERSION
	.align		4
        /*0000*/ 	.byte	0x04, 0x37
        /*0002*/ 	.short	(.L_7 - .L_6)
.L_6:
        /*0004*/ 	.word	0x00000082


	//----- nvinfo : EIATTR_KPARAM_INFO
	.align		4
.L_7:
        /*0008*/ 	.byte	0x04, 0x17
        /*000a*/ 	.short	(.L_9 - .L_8)
.L_8:
        /*000c*/ 	.word	0x00000000
        /*0010*/ 	.short	0x0002
        /*0012*/ 	.short	0x0010
        /*0014*/ 	.byte	0x00, 0xf0, 0x11, 0x00


	//----- nvinfo : EIATTR_KPARAM_INFO
	.align		4
.L_9:
        /*0018*/ 	.byte	0x04, 0x17
        /*001a*/ 	.short	(.L_11 - .L_10)
.L_10:
        /*001c*/ 	.word	0x00000000
        /*0020*/ 	.short	0x0001
        /*0022*/ 	.short	0x0008
        /*0024*/ 	.byte	0x00, 0xf5, 0x21, 0x00


	//----- nvinfo : EIATTR_KPARAM_INFO
	.align		4
.L_11:
        /*0028*/ 	.byte	0x04, 0x17
        /*002a*/ 	.short	(.L_13 - .L_12)
.L_12:
        /*002c*/ 	.word	0x00000000
        /*0030*/ 	.short	0x0000
        /*0032*/ 	.short	0x0000
        /*0034*/ 	.byte	0x00, 0xf5, 0x21, 0x00


	//----- nvinfo : EIATTR_SPARSE_MMA_MASK
	.align		4
.L_13:
        /*0038*/ 	.byte	0x03, 0x50
        /*003a*/ 	.short	0x0000


	//----- nvinfo : EIATTR_MAXREG_COUNT
	.align		4
        /*003c*/ 	.byte	0x03, 0x1b
        /*003e*/ 	.short	0x00ff


	//----- nvinfo : EIATTR_MERCURY_ISA_VERSION
	.align		4
        /*0040*/ 	.byte	0x03, 0x5f
        /*0042*/ 	.short	0x0101


	//----- nvinfo : EIATTR_VRC_CTA_INIT_COUNT
	.align		4
        /*0044*/ 	.byte	0x02, 0x4a
	.zero		1
	.zero		1


	//----- nvinfo : EIATTR_EXIT_INSTR_OFFSETS
	.align		4
        /*0048*/ 	.byte	0x04, 0x1c
        /*004a*/ 	.short	(.L_15 - .L_14)


	//   ....[0]....
.L_14:
        /*004c*/ 	.word	0x00000070


	//   ....[1]....
        /*0050*/ 	.word	0x00000130


	//----- nvinfo : EIATTR_CBANK_PARAM_SIZE
	.align		4
.L_15:
        /*0054*/ 	.byte	0x03, 0x19
        /*0056*/ 	.short	0x0014


	//----- nvinfo : EIATTR_PARAM_CBANK
	.align		4
        /*0058*/ 	.byte	0x04, 0x0a
        /*005a*/ 	.short	(.L_17 - .L_16)
	.align		4
.L_16:
        /*005c*/ 	.word	index@(.nv.constant0._Z11test_kernelP11innerStructS0_i)
        /*0060*/ 	.short	0x0380
        /*0062*/ 	.short	0x0014


	//----- nvinfo : EIATTR_SW_WAR
	.align		4
.L_17:
        /*0064*/ 	.byte	0x04, 0x36
        /*0066*/ 	.short	(.L_19 - .L_18)
.L_18:
        /*0068*/ 	.word	0x00000008
.L_19:


//--------------------- .nv.callgraph             --------------------------
	.section	.nv.callgraph,"",@"SHT_CUDA_CALLGRAPH"
	.align	4
	.sectionentsize	8
	.align		4
        /*0000*/ 	.word	0x00000000
	.align		4
        /*0004*/ 	.word	0xffffffff
	.align		4
        /*0008*/ 	.word	0x00000000
	.align		4
        /*000c*/ 	.word	0xfffffffe
	.align		4
        /*0010*/ 	.word	0x00000000
	.align		4
        /*0014*/ 	.word	0xfffffffd
	.align		4
        /*0018*/ 	.word	0x00000000
	.align		4
        /*001c*/ 	.word	0xfffffffc


//--------------------- .text._Z11test_kernelP11innerStructS0_i --------------------------
	.section	.text._Z11test_kernelP11innerStructS0_i,"ax",@progbits
	.align	128
        .global         _Z11test_kernelP11innerStructS0_i
        .type           _Z11test_kernelP11innerStructS0_i,@function
        .size           _Z11test_kernelP11innerStructS0_i,(.L_x_1 - _Z11test_kernelP11innerStructS0_i)
        .other          _Z11test_kernelP11innerStructS0_i,@"STO_CUDA_ENTRY STV_DEFAULT"
_Z11test_kernelP11innerStructS0_i:
.text._Z11test_kernelP11innerStructS0_i:
[----:B------:R-:W-:Y:S01]  /*0000*/  LDC R1, c[0x0][0x37c] ;  /* 0x0000df00ff017b82 */ /* 0x000fe20000000800 */
[----:B------:R-:W0:Y:S01]  /*0010*/  S2R R7, SR_TID.X ;  /* 0x0000000000077919 */ /* 0x000e220000002100 */
[----:B------:R-:W0:Y:S01]  /*0020*/  LDCU UR4, c[0x0][0x360] ;  /* 0x00006c00ff0477ac */ /* 0x000e220008000800 */
[----:B------:R-:W0:Y:S01]  /*0030*/  S2R R0, SR_CTAID.X ;  /* 0x0000000000007919 */ /* 0x000e220000002500 */
[----:B------:R-:W1:Y:S01]  /*0040*/  LDCU UR5, c[0x0][0x390] ;  /* 0x00007200ff0577ac */ /* 0x000e620008000800 */
[----:B0-----:R-:W-:-:S05]  /*0050*/  IMAD R7, R0, UR4, R7 ;  /* 0x0000000400077c24 */ /* 0x001fca000f8e0207 */
[----:B-1----:R-:W-:-:S13]  /*0060*/  ISETP.GE.U32.AND P0, PT, R7, UR5, PT ;  /* 0x0000000507007c0c */ /* 0x002fda000bf06070 */
[----:B------:R-:W-:Y:S05]  /*0070*/  @P0 EXIT ;  /* 0x000000000000094d */ /* 0x000fea0003800000 */
[----:B------:R-:W0:Y:S01]  /*0080*/  LDC.64 R2, c[0x0][0x380] ;  /* 0x0000e000ff027b82 */ /* 0x000e220000000a00 */
[----:B------:R-:W1:Y:S07]  /*0090*/  LDCU.64 UR4, c[0x0][0x358] ;  /* 0x00006b00ff0477ac */ /* 0x000e6e0008000a00 */
[----:B------:R-:W2:Y:S01]  /*00a0*/  LDC.64 R4, c[0x0][0x388] ;  /* 0x0000e200ff047b82 */ /* 0x000ea20000000a00 */
[----:B0-----:R-:W-:-:S05]  /*00b0*/  IMAD.WIDE.U32 R2, R7, 0x8, R2 ;  /* 0x0000000807027825 */ /* 0x001fca00078e0002 */
[----:B-1----:R-:W3:Y:S01]  /*00c0*/  LDG.E R0, desc[UR4][R2.64] ;  /* 0x0000000402007981 */ /* 0x002ee2000c1e1900 */
[----:B--2---:R-:W-:-:S04]  /*00d0*/  IMAD.WIDE.U32 R4, R7, 0x8, R4 ;  /* 0x0000000807047825 */ /* 0x004fc800078e0004 */
[----:B---3--:R-:W-:-:S05]  /*00e0*/  FADD R7, R0, 10 ;  /* 0x4120000000077421 */ /* 0x008fca0000000000 */
[----:B------:R-:W-:Y:S04]  /*00f0*/  STG.E desc[UR4][R4.64], R7 ;  /* 0x0000000704007986 */ /* 0x000fe8000c101904 */
[----:B------:R-:W2:Y:S02]  /*0100*/  LDG.E R0, desc[UR4][R2.64+0x4] ;  /* 0x0000040402007981 */ /* 0x000ea4000c1e1900 */
[----:B--2---:R-:W-:-:S05]  /*0110*/  FADD R9, R0, 20 ;  /* 0x41a0000000097421 */ /* 0x004fca0000000000 */
[----:B------:R-:W-:Y:S01]  /*0120*/  STG.E desc[UR4][R4.64+0x4], R9 ;  /* 0x0000040904007986 */ /* 0x000fe2000c101904 */
[----:B------:R-:W-:Y:S05]  /*0130*/  EXIT ;  /* 0x000000000000794d */ /* 0x000fea0003800000 */
.L_x_0:
[----:B------:R-:W-:-:S00]  /*0140*/  BRA `(.L_x_0) ;  /* 0xfffffffc00fc7947 */ /* 0x000fc0000383ffff */
[----:B------:R-:W-:-:S00]  /*0150*/  NOP ;  /* 0x0000000000007918 */ /* 0x000fc00000000000 */
        /* <DEDUP_REMOVED lines=10> */
.L_x_1:


//--------------------- .nv.shared.reserved.0     --------------------------
	.section	.nv.shared.reserved.0,"aw",@nobits
	.weak		__nv_reservedSMEM_offset_0_alias
	.size		__nv_reservedSMEM_offset_0_alias, 0, 64
	.other		__nv_reservedSMEM_offset_0_alias,@"STO_CUDA_RESERVED_SHARED STV_DEFAULT"
__nv_reservedSMEM_offset_0_alias:
	.zero		0
	.zero		64


//--------------------- .nv.constant0._Z11test_kernelP11innerStructS0_i --------------------------
	.section	.nv.constant0._Z11test_kernelP11innerStructS0_i,"a",@progbits
	.sectionflags	@""
	.align	4
.nv.constant0._Z11test_kernelP11innerStructS0_i:
	.zero		916


//--------------------- SYMBOLS --------------------------

	.type		.nv.reservedSmem.offset0,@object
	.size		.nv.reservedSmem.offset0,0x4
